//
// Generated by NVIDIA NVVM Compiler
//
// Compiler Build ID: CL-36424714
// Cuda compilation tools, release 13.0, V13.0.88
// Based on NVVM 20.0.0
//

.version 9.0
.target sm_100
.address_size 64

	// .globl	_Z15game_iterationsPiS_S_S_ii

.visible .entry _Z15game_iterationsPiS_S_S_ii(
	.param .u64 .ptr .align 1 _Z15game_iterationsPiS_S_S_ii_param_0,
	.param .u64 .ptr .align 1 _Z15game_iterationsPiS_S_S_ii_param_1,
	.param .u64 .ptr .align 1 _Z15game_iterationsPiS_S_S_ii_param_2,
	.param .u64 .ptr .align 1 _Z15game_iterationsPiS_S_S_ii_param_3,
	.param .u32 _Z15game_iterationsPiS_S_S_ii_param_4,
	.param .u32 _Z15game_iterationsPiS_S_S_ii_param_5
)
{
	.reg .pred 	%p<56>;
	.reg .b32 	%r<93>;
	.reg .b64 	%rd<35>;

	ld.param.u64 	%rd7, [_Z15game_iterationsPiS_S_S_ii_param_0];
	ld.param.u64 	%rd8, [_Z15game_iterationsPiS_S_S_ii_param_1];
	ld.param.u64 	%rd9, [_Z15game_iterationsPiS_S_S_ii_param_2];
	ld.param.u64 	%rd10, [_Z15game_iterationsPiS_S_S_ii_param_3];
	ld.param.u32 	%r31, [_Z15game_iterationsPiS_S_S_ii_param_4];
	ld.param.u32 	%r32, [_Z15game_iterationsPiS_S_S_ii_param_5];
	cvta.to.global.u64 	%rd1, %rd9;
	cvta.to.global.u64 	%rd2, %rd10;
	mov.u32 	%r33, %ctaid.x;
	mov.u32 	%r34, %ntid.x;
	mov.u32 	%r35, %tid.x;
	mad.lo.s32 	%r1, %r33, %r34, %r35;
	mov.u32 	%r36, %ctaid.y;
	mov.u32 	%r37, %ntid.y;
	mov.u32 	%r38, %tid.y;
	mad.lo.s32 	%r2, %r36, %r37, %r38;
	setp.ge.s32 	%p1, %r1, %r31;
	shr.u32 	%r39, %r31, 31;
	add.s32 	%r40, %r31, %r39;
	shr.s32 	%r3, %r40, 1;
	setp.ge.s32 	%p2, %r2, %r3;
	or.pred  	%p3, %p1, %p2;
	@%p3 bra 	$L__BB0_22;
	add.s32 	%r42, %r32, %r2;
	mad.lo.s32 	%r4, %r42, %r31, %r1;
	mad.lo.s32 	%r5, %r31, %r2, %r1;
	mul.wide.s32 	%rd11, %r4, 4;
	add.s64 	%rd12, %rd2, %rd11;
	ld.global.u32 	%r6, [%rd12];
	div.s32 	%r43, %r5, %r31;
	add.s32 	%r7, %r43, %r32;
	mul.lo.s32 	%r45, %r43, %r31;
	sub.s32 	%r46, %r5, %r45;
	add.s32 	%r8, %r7, -1;
	setp.gt.s32 	%p4, %r8, %r3;
	mul.lo.s32 	%r9, %r8, %r31;
	min.s32 	%r48, %r46, %r7;
	setp.lt.s32 	%p5, %r48, 1;
	setp.lt.s32 	%p6, %r31, 0;
	or.pred  	%p7, %p6, %p5;
	or.pred  	%p8, %p7, %p4;
	cvt.s64.s32 	%rd13, %r9;
	cvt.s64.s32 	%rd3, %r46;
	add.s64 	%rd14, %rd3, %rd13;
	shl.b64 	%rd15, %rd14, 2;
	add.s64 	%rd4, %rd2, %rd15;
	mov.b32 	%r85, 0;
	@%p8 bra 	$L__BB0_3;
	ld.global.u32 	%r85, [%rd4+-4];
$L__BB0_3:
	cvt.u32.u64 	%r49, %rd3;
	setp.gt.s32 	%p9, %r8, %r3;
	setp.lt.s32 	%p10, %r7, 1;
	or.b32  	%r12, %r31, %r49;
	setp.lt.s32 	%p11, %r12, 0;
	or.pred  	%p12, %p11, %p10;
	or.pred  	%p13, %p12, %p9;
	@%p13 bra 	$L__BB0_5;
	add.s32 	%r52, %r49, %r9;
	mul.wide.s32 	%rd16, %r52, 4;
	add.s64 	%rd17, %rd2, %rd16;
	ld.global.u32 	%r53, [%rd17];
	add.s32 	%r85, %r53, %r85;
$L__BB0_5:
	setp.gt.s32 	%p14, %r8, %r3;
	setp.lt.s32 	%p15, %r7, 1;
	add.s32 	%r15, %r49, 1;
	setp.lt.s32 	%p16, %r49, -1;
	or.pred  	%p17, %p16, %p15;
	setp.ge.s32 	%p18, %r15, %r31;
	or.pred  	%p19, %p18, %p17;
	or.pred  	%p20, %p19, %p14;
	@%p20 bra 	$L__BB0_7;
	ld.global.u32 	%r56, [%rd4+4];
	add.s32 	%r85, %r56, %r85;
$L__BB0_7:
	setp.gt.s32 	%p21, %r7, %r3;
	mul.lo.s32 	%r18, %r7, %r31;
	setp.lt.s32 	%p22, %r49, 1;
	or.b32  	%r59, %r31, %r7;
	setp.lt.s32 	%p23, %r59, 0;
	or.pred  	%p24, %p23, %p22;
	or.pred  	%p25, %p24, %p21;
	cvt.s64.s32 	%rd18, %r18;
	add.s64 	%rd19, %rd3, %rd18;
	shl.b64 	%rd20, %rd19, 2;
	add.s64 	%rd5, %rd2, %rd20;
	@%p25 bra 	$L__BB0_9;
	ld.global.u32 	%r60, [%rd5+-4];
	add.s32 	%r85, %r60, %r85;
$L__BB0_9:
	setp.gt.s32 	%p26, %r7, %r3;
	setp.lt.s32 	%p27, %r7, 0;
	setp.lt.s32 	%p28, %r49, -1;
	or.pred  	%p29, %p28, %p27;
	setp.ge.s32 	%p30, %r15, %r31;
	or.pred  	%p31, %p30, %p29;
	or.pred  	%p32, %p31, %p26;
	@%p32 bra 	$L__BB0_11;
	ld.global.u32 	%r63, [%rd5+4];
	add.s32 	%r85, %r63, %r85;
$L__BB0_11:
	setp.lt.s32 	%p33, %r31, 0;
	setp.lt.s32 	%p34, %r49, 1;
	setp.lt.s32 	%p35, %r7, -1;
	setp.ge.s32 	%p36, %r7, %r3;
	add.s32 	%r23, %r18, %r31;
	or.pred  	%p37, %p34, %p35;
	or.pred  	%p38, %p33, %p37;
	or.pred  	%p39, %p38, %p36;
	cvt.s64.s32 	%rd21, %r23;
	add.s64 	%rd22, %rd3, %rd21;
	shl.b64 	%rd23, %rd22, 2;
	add.s64 	%rd6, %rd2, %rd23;
	@%p39 bra 	$L__BB0_13;
	ld.global.u32 	%r66, [%rd6+-4];
	add.s32 	%r85, %r66, %r85;
$L__BB0_13:
	setp.ge.s32 	%p40, %r7, %r3;
	setp.lt.s32 	%p41, %r7, -1;
	setp.lt.s32 	%p42, %r12, 0;
	or.pred  	%p43, %p42, %p41;
	or.pred  	%p44, %p43, %p40;
	@%p44 bra 	$L__BB0_15;
	add.s32 	%r69, %r49, %r23;
	mul.wide.s32 	%rd24, %r69, 4;
	add.s64 	%rd25, %rd2, %rd24;
	ld.global.u32 	%r70, [%rd25];
	add.s32 	%r85, %r70, %r85;
$L__BB0_15:
	setp.ge.s32 	%p45, %r7, %r3;
	setp.ge.s32 	%p46, %r15, %r31;
	min.s32 	%r73, %r49, %r7;
	setp.lt.s32 	%p47, %r73, -1;
	or.pred  	%p48, %p46, %p45;
	or.pred  	%p49, %p48, %p47;
	@%p49 bra 	$L__BB0_17;
	ld.global.u32 	%r74, [%rd6+4];
	add.s32 	%r85, %r74, %r85;
$L__BB0_17:
	setp.ne.s32 	%p50, %r6, 0;
	setp.ne.s32 	%p51, %r85, 3;
	or.pred  	%p52, %p50, %p51;
	@%p52 bra 	$L__BB0_19;
	mul.wide.s32 	%rd30, %r5, 4;
	add.s64 	%rd31, %rd1, %rd30;
	ld.global.u32 	%r82, [%rd31];
	add.s32 	%r83, %r82, 1;
	st.global.u32 	[%rd31], %r83;
	mov.b32 	%r92, 1;
	bra.uni 	$L__BB0_21;
$L__BB0_19:
	setp.eq.s32 	%p53, %r6, 0;
	add.s32 	%r76, %r85, -4;
	setp.lt.u32 	%p54, %r76, -2;
	or.pred  	%p55, %p53, %p54;
	mov.b32 	%r92, 0;
	@%p55 bra 	$L__BB0_21;
	mul.wide.s32 	%rd26, %r5, 4;
	add.s64 	%rd27, %rd1, %rd26;
	ld.global.u32 	%r77, [%rd27];
	add.s32 	%r78, %r77, 1;
	st.global.u32 	[%rd27], %r78;
	cvta.to.global.u64 	%rd28, %rd8;
	add.s64 	%rd29, %rd28, %rd26;
	ld.global.u32 	%r79, [%rd29];
	add.s32 	%r80, %r79, 1;
	st.global.u32 	[%rd29], %r80;
	mov.u32 	%r92, %r6;
$L__BB0_21:
	cvta.to.global.u64 	%rd32, %rd7;
	add.s64 	%rd34, %rd32, %rd11;
	st.global.u32 	[%rd34], %r92;
$L__BB0_22:
	ret;

}


// ===== COMPILED SASS (sm_100) =====

	.target	sm_100

	.elftype	@"ET_EXEC"


//--------------------- .note.nv.tkinfo           --------------------------
	.section	.note.nv.tkinfo,"",@"SHT_NOTE"
	.sectionflags	@"SHF_NOTE_NV_TKINFO"
	.tkinfo
        /*0018*/ 	.word	0x00000002
        /*0030*/ 	.string	""
        /*0030*/ 	.string	"ptxas"
        /*0030*/ 	.string	"Cuda compilation tools, release 13.0, V13.0.88"
        /*0030*/ 	.string	"Build cuda_13.0.r13.0/compiler.36424714_0"
        /*0030*/ 	.string	"-arch sm_100 -m 64 "



//--------------------- .note.nv.cuinfo           --------------------------
	.section	.note.nv.cuinfo,"",@"SHT_NOTE"
	.sectionflags	@"SHF_NOTE_NV_CUINFO"
        /*0018*/ 	.short	0x0002
        /*001a*/ 	.short	0x0064
        /*001c*/ 	.short	0x0082
	.zero		2


//--------------------- .nv.info                  --------------------------
	.section	.nv.info,"",@"SHT_CUDA_INFO"
	.align	4


	//----- nvinfo : EIATTR_REGCOUNT
	.align		4
        /*0000*/ 	.byte	0x04, 0x2f
        /*0002*/ 	.short	(.L_1 - .L_0)
	.align		4
.L_0:
        /*0004*/ 	.word	index@(_Z15game_iterationsPiS_S_S_ii)
        /*0008*/ 	.word	0x0000001b


	//----- nvinfo : EIATTR_FRAME_SIZE
	.align		4
.L_1:
        /*000c*/ 	.byte	0x04, 0x11
        /*000e*/ 	.short	(.L_3 - .L_2)
	.align		4
.L_2:
        /*0010*/ 	.word	index@(_Z15game_iterationsPiS_S_S_ii)
        /*0014*/ 	.word	0x00000000


	//----- nvinfo : EIATTR_MIN_STACK_SIZE
	.align		4
.L_3:
        /*0018*/ 	.byte	0x04, 0x12
        /*001a*/ 	.short	(.L_5 - .L_4)
	.align		4
.L_4:
        /*001c*/ 	.word	index@(_Z15game_iterationsPiS_S_S_ii)
        /*0020*/ 	.word	0x00000000
.L_5:


//--------------------- .nv.compat                --------------------------
	.section	.nv.compat,"",@"SHT_CUDA_COMPAT_INFO"
	.align	4
        /*0000*/ 	.byte	0x02, 0x09, 0x00, 0x00, 0x02, 0x02, 0x01, 0x00, 0x02, 0x05, 0x05, 0x00, 0x03, 0x07, 0x01, 0x01
        /*0010*/ 	.byte	0x02, 0x03, 0x00, 0x00, 0x02, 0x06, 0x01, 0x00, 0x04, 0x0b, 0x08, 0x00, 0x09, 0x00, 0x00, 0x00
        /*0020*/ 	.byte	0x00, 0x00, 0x00, 0x00


//--------------------- .nv.info._Z15game_iterationsPiS_S_S_ii --------------------------
	.section	.nv.info._Z15game_iterationsPiS_S_S_ii,"",@"SHT_CUDA_INFO"
	.sectionflags	@""
	.align	4


	//----- nvinfo : EIATTR_CUDA_API_VERSION
	.align		4
        /*0000*/ 	.byte	0x04, 0x37
        /*0002*/ 	.short	(.L_7 - .L_6)
.L_6:
        /*0004*/ 	.word	0x00000082


	//----- nvinfo : EIATTR_KPARAM_INFO
	.align		4
.L_7:
        /*0008*/ 	.byte	0x04, 0x17
        /*000a*/ 	.short	(.L_9 - .L_8)
.L_8:
        /*000c*/ 	.word	0x00000000
        /*0010*/ 	.short	0x0005
        /*0012*/ 	.short	0x0024
        /*0014*/ 	.byte	0x00, 0xf0, 0x11, 0x00


	//----- nvinfo : EIATTR_KPARAM_INFO
	.align		4
.L_9:
        /*0018*/ 	.byte	0x04, 0x17
        /*001a*/ 	.short	(.L_11 - .L_10)
.L_10:
        /*001c*/ 	.word	0x00000000
        /*0020*/ 	.short	0x0004
        /*0022*/ 	.short	0x0020
        /*0024*/ 	.byte	0x00, 0xf0, 0x11, 0x00


	//----- nvinfo : EIATTR_KPARAM_INFO
	.align		4
.L_11:
        /*0028*/ 	.byte	0x04, 0x17
        /*002a*/ 	.short	(.L_13 - .L_12)
.L_12:
        /*002c*/ 	.word	0x00000000
        /*0030*/ 	.short	0x0003
        /*0032*/ 	.short	0x0018
        /*0034*/ 	.byte	0x00, 0xf5, 0x21, 0x00


	//----- nvinfo : EIATTR_KPARAM_INFO
	.align		4
.L_13:
        /*0038*/ 	.byte	0x04, 0x17
        /*003a*/ 	.short	(.L_15 - .L_14)
.L_14:
        /*003c*/ 	.word	0x00000000
        /*0040*/ 	.short	0x0002
        /*0042*/ 	.short	0x0010
        /*0044*/ 	.byte	0x00, 0xf5, 0x21, 0x00


	//----- nvinfo : EIATTR_KPARAM_INFO
	.align		4
.L_15:
        /*0048*/ 	.byte	0x04, 0x17
        /*004a*/ 	.short	(.L_17 - .L_16)
.L_16:
        /*004c*/ 	.word	0x00000000
        /*0050*/ 	.short	0x0001
        /*0052*/ 	.short	0x0008
        /*0054*/ 	.byte	0x00, 0xf5, 0x21, 0x00


	//----- nvinfo : EIATTR_KPARAM_INFO
	.align		4
.L_17:
        /*0058*/ 	.byte	0x04, 0x17
        /*005a*/ 	.short	(.L_19 - .L_18)
.L_18:
        /*005c*/ 	.word	0x00000000
        /*0060*/ 	.short	0x0000
        /*0062*/ 	.short	0x0000
        /*0064*/ 	.byte	0x00, 0xf5, 0x21, 0x00


	//----- nvinfo : EIATTR_SPARSE_MMA_MASK
	.align		4
.L_19:
        /*0068*/ 	.byte	0x03, 0x50
        /*006a*/ 	.short	0x0000


	//----- nvinfo : EIATTR_MAXREG_COUNT
	.align		4
        /*006c*/ 	.byte	0x03, 0x1b
        /*006e*/ 	.short	0x00ff


	//----- nvinfo : EIATTR_MERCURY_ISA_VERSION
	.align		4
        /*0070*/ 	.byte	0x03, 0x5f
        /*0072*/ 	.short	0x0101


	//----- nvinfo : EIATTR_VRC_CTA_INIT_COUNT
	.align		4
        /*0074*/ 	.byte	0x02, 0x4a
	.zero		1
	.zero		1


	//----- nvinfo : EIATTR_EXIT_INSTR_OFFSETS
	.align		4
        /*0078*/ 	.byte	0x04, 0x1c
        /*007a*/ 	.short	(.L_21 - .L_20)


	//   ....[0]....
.L_20:
        /*007c*/ 	.word	0x000000e0


	//   ....[1]....
        /*0080*/ 	.word	0x00000930


	//----- nvinfo : EIATTR_CRS_STACK_SIZE
	.align		4
.L_21:
        /*0084*/ 	.byte	0x04, 0x1e
        /*0086*/ 	.short	(.L_23 - .L_22)
.L_22:
        /*0088*/ 	.word	0x00000000


	//----- nvinfo : EIATTR_CBANK_PARAM_SIZE
	.align		4
.L_23:
        /*008c*/ 	.byte	0x03, 0x19
        /*008e*/ 	.short	0x0028


	//----- nvinfo : EIATTR_PARAM_CBANK
	.align		4
        /*0090*/ 	.byte	0x04, 0x0a
        /*0092*/ 	.short	(.L_25 - .L_24)
	.align		4
.L_24:
        /*0094*/ 	.word	index@(.nv.constant0._Z15game_iterationsPiS_S_S_ii)
        /*0098*/ 	.short	0x0380
        /*009a*/ 	.short	0x0028


	//----- nvinfo : EIATTR_SW_WAR
	.align		4
.L_25:
        /*009c*/ 	.byte	0x04, 0x36
        /*009e*/ 	.short	(.L_27 - .L_26)
.L_26:
        /*00a0*/ 	.word	0x00000008
.L_27:


//--------------------- .nv.callgraph             --------------------------
	.section	.nv.callgraph,"",@"SHT_CUDA_CALLGRAPH"
	.align	4
	.sectionentsize	8
	.align		4
        /*0000*/ 	.word	0x00000000
	.align		4
        /*0004*/ 	.word	0xffffffff
	.align		4
        /*0008*/ 	.word	0x00000000
	.align		4
        /*000c*/ 	.word	0xfffffffe
	.align		4
        /*0010*/ 	.word	0x00000000
	.align		4
        /*0014*/ 	.word	0xfffffffd
	.align		4
        /*0018*/ 	.word	0x00000000
	.align		4
        /*001c*/ 	.word	0xfffffffc


//--------------------- .text._Z15game_iterationsPiS_S_S_ii --------------------------
	.section	.text._Z15game_iterationsPiS_S_S_ii,"ax",@progbits
	.align	128
        .global         _Z15game_iterationsPiS_S_S_ii
        .type           _Z15game_iterationsPiS_S_S_ii,@function
        .size           _Z15game_iterationsPiS_S_S_ii,(.L_x_4 - _Z15game_iterationsPiS_S_S_ii)
        .other          _Z15game_iterationsPiS_S_S_ii,@"STO_CUDA_ENTRY STV_DEFAULT"
_Z15game_iterationsPiS_S_S_ii:
.text._Z15game_iterationsPiS_S_S_ii:
[----:B------:R-:W-:Y:S01]  /*0000*/  LDC R1, c[0x0][0x37c] ;  /* 0x0000df00ff017b82 */ /* 0x000fe20000000800 */
[----:B------:R-:W0:Y:S07]  /*0010*/  S2R R5, SR_TID.Y ;  /* 0x0000000000057919 */ /* 0x000e2e0000002200 */
[----:B------:R-:W1:Y:S01]  /*0020*/  LDC R13, c[0x0][0x3a0] ;  /* 0x0000e800ff0d7b82 */ /* 0x000e620000000800 */
[----:B------:R-:W2:Y:S07]  /*0030*/  S2R R3, SR_TID.X ;  /* 0x0000000000037919 */ /* 0x000eae0000002100 */
[----:B------:R-:W2:Y:S08]  /*0040*/  LDC R14, c[0x0][0x360] ;  /* 0x0000d800ff0e7b82 */ /* 0x000eb00000000800 */
[----:B------:R-:W0:Y:S08]  /*0050*/  S2UR UR5, SR_CTAID.Y ;  /* 0x00000000000579c3 */ /* 0x000e300000002600 */
[----:B------:R-:W0:Y:S01]  /*0060*/  LDC R12, c[0x0][0x364] ;  /* 0x0000d900ff0c7b82 */ /* 0x000e220000000800 */
[----:B-1----:R-:W-:-:S04]  /*0070*/  LEA.HI R15, R13, R13, RZ, 0x1 ;  /* 0x0000000d0d0f7211 */ /* 0x002fc800078f08ff */
[----:B------:R-:W-:-:S03]  /*0080*/  SHF.R.S32.HI R15, RZ, 0x1, R15 ;  /* 0x00000001ff0f7819 */ /* 0x000fc6000001140f */
[----:B------:R-:W2:Y:S01]  /*0090*/  S2UR UR4, SR_CTAID.X ;  /* 0x00000000000479c3 */ /* 0x000ea20000002500 */
[----:B0-----:R-:W-:-:S05]  /*00a0*/  IMAD R12, R12, UR5, R5 ;  /* 0x000000050c0c7c24 */ /* 0x001fca000f8e0205 */
[----:B------:R-:W-:Y:S01]  /*00b0*/  ISETP.GE.AND P0, PT, R12, R15, PT ;  /* 0x0000000f0c00720c */ /* 0x000fe20003f06270 */
[----:B--2---:R-:W-:-:S05]  /*00c0*/  IMAD R14, R14, UR4, R3 ;  /* 0x000000040e0e7c24 */ /* 0x004fca000f8e0203 */
[----:B------:R-:W-:-:S13]  /*00d0*/  ISETP.GE.OR P0, PT, R14, R13, P0 ;  /* 0x0000000d0e00720c */ /* 0x000fda0000706670 */
[----:B------:R-:W-:Y:S05]  /*00e0*/  @P0 EXIT ;  /* 0x000000000000094d */ /* 0x000fea0003800000 */
[-C--:B------:R-:W-:Y:S01]  /*00f0*/  IABS R5, R13.reuse ;  /* 0x0000000d00057213 */ /* 0x080fe20000000000 */
[----:B------:R-:W-:Y:S01]  /*0100*/  IMAD R0, R12, R13, R14 ;  /* 0x0000000d0c007224 */ /* 0x000fe200078e020e */
[----:B------:R-:W0:Y:S01]  /*0110*/  LDCU UR6, c[0x0][0x3a4] ;  /* 0x00007480ff0677ac */ /* 0x000e220008000800 */
[----:B------:R-:W-:Y:S01]  /*0120*/  IMAD.MOV.U32 R16, RZ, RZ, RZ ;  /* 0x000000ffff107224 */ /* 0x000fe200078e00ff */
[----:B------:R-:W1:Y:S01]  /*0130*/  I2F.RP R4, R5 ;  /* 0x0000000500047306 */ /* 0x000e620000209400 */
[----:B------:R-:W2:Y:S01]  /*0140*/  LDCU.64 UR8, c[0x0][0x398] ;  /* 0x00007300ff0877ac */ /* 0x000ea20008000a00 */
[----:B------:R-:W3:Y:S06]  /*0150*/  LDCU.64 UR4, c[0x0][0x358] ;  /* 0x00006b00ff0477ac */ /* 0x000eec0008000a00 */
[----:B-1----:R-:W1:Y:S02]  /*0160*/  MUFU.RCP R4, R4 ;  /* 0x0000000400047308 */ /* 0x002e640000001000 */
[----:B-1----:R-:W-:-:S06]  /*0170*/  VIADD R2, R4, 0xffffffe ;  /* 0x0ffffffe04027836 */ /* 0x002fcc0000000000 */
[----:B------:R1:W4:Y:S02]  /*0180*/  F2I.FTZ.U32.TRUNC.NTZ R3, R2 ;  /* 0x0000000200037305 */ /* 0x000324000021f000 */
[----:B-1----:R-:W-:Y:S02]  /*0190*/  IMAD.MOV.U32 R2, RZ, RZ, RZ ;  /* 0x000000ffff027224 */ /* 0x002fe400078e00ff */
[----:B----4-:R-:W-:-:S04]  /*01a0*/  IMAD.MOV R6, RZ, RZ, -R3 ;  /* 0x000000ffff067224 */ /* 0x010fc800078e0a03 */
[----:B------:R-:W-:Y:S01]  /*01b0*/  IMAD R7, R6, R5, RZ ;  /* 0x0000000506077224 */ /* 0x000fe200078e02ff */
[----:B------:R-:W-:-:S03]  /*01c0*/  IABS R6, R0 ;  /* 0x0000000000067213 */ /* 0x000fc60000000000 */
[----:B------:R-:W-:-:S06]  /*01d0*/  IMAD.HI.U32 R3, R3, R7, R2 ;  /* 0x0000000703037227 */ /* 0x000fcc00078e0002 */
[----:B------:R-:W-:-:S04]  /*01e0*/  IMAD.HI.U32 R3, R3, R6, RZ ;  /* 0x0000000603037227 */ /* 0x000fc800078e00ff */
[----:B------:R-:W-:-:S04]  /*01f0*/  IMAD.MOV R4, RZ, RZ, -R3 ;  /* 0x000000ffff047224 */ /* 0x000fc800078e0a03 */
[----:B------:R-:W-:-:S05]  /*0200*/  IMAD R2, R5, R4, R6 ;  /* 0x0000000405027224 */ /* 0x000fca00078e0206 */
[----:B------:R-:W-:-:S13]  /*0210*/  ISETP.GT.U32.AND P1, PT, R5, R2, PT ;  /* 0x000000020500720c */ /* 0x000fda0003f24070 */
[----:B------:R-:W-:Y:S02]  /*0220*/  @!P1 IMAD.IADD R2, R2, 0x1, -R5 ;  /* 0x0000000102029824 */ /* 0x000fe400078e0a05 */
[----:B------:R-:W-:Y:S01]  /*0230*/  @!P1 VIADD R3, R3, 0x1 ;  /* 0x0000000103039836 */ /* 0x000fe20000000000 */
[----:B------:R-:W-:Y:S02]  /*0240*/  ISETP.NE.AND P1, PT, R13, RZ, PT ;  /* 0x000000ff0d00720c */ /* 0x000fe40003f25270 */
[----:B------:R-:W-:Y:S02]  /*0250*/  ISETP.GE.U32.AND P0, PT, R2, R5, PT ;  /* 0x000000050200720c */ /* 0x000fe40003f06070 */
[----:B------:R-:W-:-:S04]  /*0260*/  LOP3.LUT R2, R0, R13, RZ, 0x3c, !PT ;  /* 0x0000000d00027212 */ /* 0x000fc800078e3cff */
[----:B------:R-:W-:-:S07]  /*0270*/  ISETP.GE.AND P2, PT, R2, RZ, PT ;  /* 0x000000ff0200720c */ /* 0x000fce0003f46270 */
[----:B------:R-:W-:-:S06]  /*0280*/  @P0 VIADD R3, R3, 0x1 ;  /* 0x0000000103030836 */ /* 0x000fcc0000000000 */
[----:B------:R-:W-:Y:S01]  /*0290*/  @!P2 IMAD.MOV R3, RZ, RZ, -R3 ;  /* 0x000000ffff03a224 */ /* 0x000fe200078e0a03 */
[----:B------:R-:W-:-:S05]  /*02a0*/  @!P1 LOP3.LUT R3, RZ, R13, RZ, 0x33, !PT ;  /* 0x0000000dff039212 */ /* 0x000fca00078e33ff */
[----:B0-----:R-:W-:Y:S02]  /*02b0*/  VIADD R20, R3, UR6 ;  /* 0x0000000603147c36 */ /* 0x001fe40008000000 */
[----:B------:R-:W-:Y:S02]  /*02c0*/  IMAD.MOV R18, RZ, RZ, -R3 ;  /* 0x000000ffff127224 */ /* 0x000fe400078e0a03 */
[C---:B------:R-:W-:Y:S01]  /*02d0*/  VIADD R24, R20.reuse, 0xffffffff ;  /* 0xffffffff14187836 */ /* 0x040fe20000000000 */
[CC--:B------:R-:W-:Y:S01]  /*02e0*/  LOP3.LUT R5, R20.reuse, R13.reuse, RZ, 0xfc, !PT ;  /* 0x0000000d14057212 */ /* 0x0c0fe200078efcff */
[----:B------:R-:W-:Y:S01]  /*02f0*/  IMAD R18, R13, R18, R0 ;  /* 0x000000120d127224 */ /* 0x000fe200078e0200 */
[----:B------:R-:W-:Y:S01]  /*0300*/  ISETP.GE.AND P2, PT, R20, -0x1, PT ;  /* 0xffffffff1400780c */ /* 0x000fe20003f46270 */
[-C--:B------:R-:W-:Y:S02]  /*0310*/  IMAD R11, R24, R13.reuse, RZ ;  /* 0x0000000d180b7224 */ /* 0x080fe400078e02ff */
[----:B------:R-:W-:Y:S01]  /*0320*/  IMAD R19, R20, R13, RZ ;  /* 0x0000000d14137224 */ /* 0x000fe200078e02ff */
[----:B------:R-:W-:Y:S01]  /*0330*/  SHF.R.S32.HI R4, RZ, 0x1f, R18 ;  /* 0x0000001fff047819 */ /* 0x000fe20000011412 */
[C---:B------:R-:W-:Y:S01]  /*0340*/  VIADD R22, R18.reuse, 0x1 ;  /* 0x0000000112167836 */ /* 0x040fe20000000000 */
[----:B------:R-:W-:-:S02]  /*0350*/  IADD3 R2, P0, PT, R18, R11, RZ ;  /* 0x0000000b12027210 */ /* 0x000fc40007f1e0ff */
[----:B------:R-:W-:Y:S02]  /*0360*/  VIMNMX R17, PT, PT, R20, R18, PT ;  /* 0x0000001214117248 */ /* 0x000fe40003fe0100 */
[----:B------:R-:W-:Y:S02]  /*0370*/  LEA.HI.X.SX32 R3, R11, R4, 0x1, P0 ;  /* 0x000000040b037211 */ /* 0x000fe400000f0eff */
[C---:B--2---:R-:W-:Y:S02]  /*0380*/  LEA R6, P0, R2.reuse, UR8, 0x2 ;  /* 0x0000000802067c11 */ /* 0x044fe4000f8010ff */
[----:B------:R-:W-:Y:S02]  /*0390*/  ISETP.GE.AND P1, PT, R17, 0x1, PT ;  /* 0x000000011100780c */ /* 0x000fe40003f26270 */
[----:B------:R-:W-:Y:S02]  /*03a0*/  LEA.HI.X R7, R2, UR9, R3, 0x2, P0 ;  /* 0x0000000902077c11 */ /* 0x000fe400080f1403 */
[----:B------:R-:W-:Y:S01]  /*03b0*/  ISETP.GE.AND P0, PT, R20, 0x1, PT ;  /* 0x000000011400780c */ /* 0x000fe20003f06270 */
[----:B------:R-:W0:Y:S01]  /*03c0*/  LDC.64 R2, c[0x0][0x398] ;  /* 0x0000e600ff027b82 */ /* 0x000e220000000a00 */
[----:B------:R-:W-:-:S02]  /*03d0*/  ISETP.LT.OR P1, PT, R13, RZ, !P1 ;  /* 0x000000ff0d00720c */ /* 0x000fc40004f21670 */
[C---:B------:R-:W-:Y:S02]  /*03e0*/  LOP3.LUT R9, R18.reuse, R13, RZ, 0xfc, !PT ;  /* 0x0000000d12097212 */ /* 0x040fe400078efcff */
[----:B------:R-:W-:Y:S02]  /*03f0*/  ISETP.LT.OR P4, PT, R18, -0x1, !P0 ;  /* 0xffffffff1200780c */ /* 0x000fe40004781670 */
[-C--:B------:R-:W-:Y:S02]  /*0400*/  ISETP.GT.OR P1, PT, R24, R15.reuse, P1 ;  /* 0x0000000f1800720c */ /* 0x080fe40000f24670 */
[----:B------:R-:W-:Y:S02]  /*0410*/  ISETP.LT.OR P0, PT, R9, RZ, !P0 ;  /* 0x000000ff0900720c */ /* 0x000fe40004701670 */
[----:B------:R-:W-:Y:S02]  /*0420*/  ISETP.GE.AND P3, PT, R18, 0x1, PT ;  /* 0x000000011200780c */ /* 0x000fe40003f66270 */
[----:B------:R-:W-:-:S02]  /*0430*/  ISETP.GT.OR P0, PT, R24, R15, P0 ;  /* 0x0000000f1800720c */ /* 0x000fc40000704670 */
[----:B------:R-:W-:Y:S02]  /*0440*/  ISETP.LT.OR P3, PT, R5, RZ, !P3 ;  /* 0x000000ff0500720c */ /* 0x000fe40005f61670 */
[----:B------:R-:W-:Y:S02]  /*0450*/  IADD3 R5, P5, PT, R18, R19, RZ ;  /* 0x0000001312057210 */ /* 0x000fe40007fbe0ff */
[----:B------:R-:W-:Y:S01]  /*0460*/  ISETP.GE.OR P4, PT, R22, R13, P4 ;  /* 0x0000000d1600720c */ /* 0x000fe20002786670 */
[----:B---3--:R-:W2:Y:S01]  /*0470*/  @!P1 LDG.E R16, desc[UR4][R6.64+-0x4] ;  /* 0xfffffc0406109981 */ /* 0x008ea2000c1e1900 */
[C---:B------:R-:W-:Y:S01]  /*0480*/  LEA.HI.X.SX32 R10, R19.reuse, R4, 0x1, P5 ;  /* 0x00000004130a7211 */ /* 0x040fe200028f0eff */
[----:B------:R-:W-:Y:S01]  /*0490*/  IMAD.IADD R19, R19, 0x1, R13 ;  /* 0x0000000113137824 */ /* 0x000fe200078e020d */
[----:B------:R-:W-:Y:S02]  /*04a0*/  ISETP.GE.AND P1, PT, R20, RZ, PT ;  /* 0x000000ff1400720c */ /* 0x000fe40003f26270 */
[----:B------:R-:W-:Y:S01]  /*04b0*/  LEA R8, P6, R5, UR8, 0x2 ;  /* 0x0000000805087c11 */ /* 0x000fe2000f8c10ff */
[----:B------:R-:W-:Y:S01]  /*04c0*/  @!P0 IMAD.IADD R11, R18, 0x1, R11 ;  /* 0x00000001120b8824 */ /* 0x000fe200078e020b */
[----:B------:R-:W-:-:S02]  /*04d0*/  ISETP.LT.OR P5, PT, R9, RZ, !P2 ;  /* 0x000000ff0900720c */ /* 0x000fc400057a1670 */
[----:B------:R-:W-:Y:S02]  /*04e0*/  ISETP.GT.OR P4, PT, R24, R15, P4 ;  /* 0x0000000f1800720c */ /* 0x000fe40002784670 */
[C---:B------:R-:W-:Y:S02]  /*04f0*/  ISETP.LT.OR P1, PT, R18.reuse, -0x1, !P1 ;  /* 0xffffffff1200780c */ /* 0x040fe40004f21670 */
[----:B------:R-:W-:Y:S01]  /*0500*/  LEA.HI.X R9, R5, UR9, R10, 0x2, P6 ;  /* 0x0000000905097c11 */ /* 0x000fe2000b0f140a */
[----:B0-----:R-:W-:Y:S01]  /*0510*/  @!P0 IMAD.WIDE R10, R11, 0x4, R2 ;  /* 0x000000040b0a8825 */ /* 0x001fe200078e0202 */
[C---:B------:R-:W-:Y:S02]  /*0520*/  IADD3 R5, P6, PT, R18.reuse, R19, RZ ;  /* 0x0000001312057210 */ /* 0x040fe40007fde0ff */
[----:B------:R-:W-:Y:S02]  /*0530*/  ISETP.LT.OR P2, PT, R18, 0x1, !P2 ;  /* 0x000000011200780c */ /* 0x000fe40005741670 */
[----:B------:R-:W-:Y:S01]  /*0540*/  ISETP.GE.OR P1, PT, R22, R13, P1 ;  /* 0x0000000d1600720c */ /* 0x000fe20000f26670 */
[----:B------:R-:W2:Y:S01]  /*0550*/  @!P0 LDG.E R11, desc[UR4][R10.64] ;  /* 0x000000040a0b8981 */ /* 0x000ea2000c1e1900 */
[----:B------:R-:W-:-:S02]  /*0560*/  ISETP.GT.OR P3, PT, R20, R15, P3 ;  /* 0x0000000f1400720c */ /* 0x000fc40001f64670 */
[CC--:B------:R-:W-:Y:S01]  /*0570*/  ISETP.GE.OR P5, PT, R20.reuse, R15.reuse, P5 ;  /* 0x0000000f1400720c */ /* 0x0c0fe20002fa6670 */
[----:B------:R-:W3:Y:S01]  /*0580*/  @!P4 LDG.E R7, desc[UR4][R6.64+0x4] ;  /* 0x000004040607c981 */ /* 0x000ee2000c1e1900 */
[----:B------:R-:W-:Y:S02]  /*0590*/  LEA.HI.X.SX32 R24, R19, R4, 0x1, P6 ;  /* 0x0000000413187211 */ /* 0x000fe400030f0eff */
[----:B------:R-:W-:Y:S02]  /*05a0*/  LEA R4, P6, R5, UR8, 0x2 ;  /* 0x0000000805047c11 */ /* 0x000fe4000f8c10ff */
[----:B------:R-:W-:Y:S02]  /*05b0*/  ISETP.LT.OR P2, PT, R13, RZ, P2 ;  /* 0x000000ff0d00720c */ /* 0x000fe40001741670 */
[----:B------:R-:W-:Y:S02]  /*05c0*/  ISETP.GT.OR P1, PT, R20, R15, P1 ;  /* 0x0000000f1400720c */ /* 0x000fe40000f24670 */
[----:B------:R-:W-:-:S02]  /*05d0*/  LEA.HI.X R5, R5, UR9, R24, 0x2, P6 ;  /* 0x0000000905057c11 */ /* 0x000fc4000b0f1418 */
[CC--:B------:R-:W-:Y:S02]  /*05e0*/  ISETP.GE.AND P6, PT, R20.reuse, R15.reuse, PT ;  /* 0x0000000f1400720c */ /* 0x0c0fe40003fc6270 */
[----:B------:R-:W-:Y:S02]  /*05f0*/  ISETP.GE.OR P2, PT, R20, R15, P2 ;  /* 0x0000000f1400720c */ /* 0x000fe40001746670 */
[----:B------:R-:W-:Y:S01]  /*0600*/  ISETP.GE.OR P6, PT, R22, R13, P6 ;  /* 0x0000000d1600720c */ /* 0x000fe200037c6670 */
[----:B------:R-:W4:Y:S01]  /*0610*/  @!P3 LDG.E R15, desc[UR4][R8.64+-0x4] ;  /* 0xfffffc04080fb981 */ /* 0x000f22000c1e1900 */
[----:B------:R-:W-:Y:S02]  /*0620*/  @!P5 IMAD.IADD R19, R18, 0x1, R19 ;  /* 0x000000011213d824 */ /* 0x000fe400078e0213 */
[----:B------:R-:W-:Y:S02]  /*0630*/  ISETP.LT.OR P6, PT, R17, -0x1, P6 ;  /* 0xffffffff1100780c */ /* 0x000fe400037c1670 */
[----:B------:R-:W5:Y:S01]  /*0640*/  @!P1 LDG.E R17, desc[UR4][R8.64+0x4] ;  /* 0x0000040408119981 */ /* 0x000f62000c1e1900 */
[----:B------:R-:W-:-:S04]  /*0650*/  @!P5 IMAD.WIDE R18, R19, 0x4, R2 ;  /* 0x000000041312d825 */ /* 0x000fc800078e0202 */
[----:B------:R-:W5:Y:S01]  /*0660*/  @!P2 LDG.E R21, desc[UR4][R4.64+-0x4] ;  /* 0xfffffc040415a981 */ /* 0x000f62000c1e1900 */
[----:B------:R-:W-:-:S03]  /*0670*/  VIADD R12, R12, UR6 ;  /* 0x000000060c0c7c36 */ /* 0x000fc60008000000 */
[----:B------:R-:W5:Y:S01]  /*0680*/  @!P5 LDG.E R19, desc[UR4][R18.64] ;  /* 0x000000041213d981 */ /* 0x000f62000c1e1900 */
[----:B------:R-:W-:-:S03]  /*0690*/  IMAD R13, R12, R13, R14 ;  /* 0x0000000d0c0d7224 */ /* 0x000fc600078e020e */
[----:B------:R-:W5:Y:S01]  /*06a0*/  @!P6 LDG.E R23, desc[UR4][R4.64+0x4] ;  /* 0x000004040417e981 */ /* 0x000f62000c1e1900 */
[----:B------:R-:W-:-:S05]  /*06b0*/  IMAD.WIDE R2, R13, 0x4, R2 ;  /* 0x000000040d027825 */ /* 0x000fca00078e0202 */
[----:B------:R-:W5:Y:S01]  /*06c0*/  LDG.E R6, desc[UR4][R2.64] ;  /* 0x0000000402067981 */ /* 0x000f62000c1e1900 */
[----:B------:R-:W-:Y:S01]  /*06d0*/  BSSY.RECONVERGENT B0, `(.L_x_0) ;  /* 0x0000022000007945 */ /* 0x000fe20003800200 */
[----:B--2---:R-:W-:-:S04]  /*06e0*/  @!P0 IMAD.IADD R16, R16, 0x1, R11 ;  /* 0x0000000110108824 */ /* 0x004fc800078e020b */
[----:B---3--:R-:W-:-:S04]  /*06f0*/  @!P4 IMAD.IADD R16, R16, 0x1, R7 ;  /* 0x000000011010c824 */ /* 0x008fc800078e0207 */
[----:B----4-:R-:W-:-:S04]  /*0700*/  @!P3 IMAD.IADD R16, R16, 0x1, R15 ;  /* 0x000000011010b824 */ /* 0x010fc800078e020f */
[----:B-----5:R-:W-:-:S04]  /*0710*/  @!P1 IMAD.IADD R16, R16, 0x1, R17 ;  /* 0x0000000110109824 */ /* 0x020fc800078e0211 */
[----:B------:R-:W-:-:S04]  /*0720*/  @!P2 IMAD.IADD R16, R16, 0x1, R21 ;  /* 0x000000011010a824 */ /* 0x000fc800078e0215 */
[----:B------:R-:W-:-:S04]  /*0730*/  @!P5 IMAD.IADD R16, R16, 0x1, R19 ;  /* 0x000000011010d824 */ /* 0x000fc800078e0213 */
[----:B------:R-:W-:-:S05]  /*0740*/  @!P6 IMAD.IADD R16, R16, 0x1, R23 ;  /* 0x000000011010e824 */ /* 0x000fca00078e0217 */
[----:B------:R-:W-:-:S04]  /*0750*/  ISETP.NE.AND P0, PT, R16, 0x3, PT ;  /* 0x000000031000780c */ /* 0x000fc80003f05270 */
[----:B------:R-:W-:-:S13]  /*0760*/  ISETP.NE.OR P0, PT, R6, RZ, P0 ;  /* 0x000000ff0600720c */ /* 0x000fda0000705670 */
[----:B------:R-:W-:Y:S05]  /*0770*/  @P0 BRA `(.L_x_1) ;  /* 0x00000000001c0947 */ /* 0x000fea0003800000 */
[----:B------:R-:W0:Y:S02]  /*0780*/  LDC.64 R2, c[0x0][0x390] ;  /* 0x0000e400ff027b82 */ /* 0x000e240000000a00 */
[----:B0-----:R-:W-:-:S05]  /*0790*/  IMAD.WIDE R2, R0, 0x4, R2 ;  /* 0x0000000400027825 */ /* 0x001fca00078e0202 */
[----:B------:R-:W2:Y:S01]  /*07a0*/  LDG.E R0, desc[UR4][R2.64] ;  /* 0x0000000402007981 */ /* 0x000ea2000c1e1900 */
[----:B------:R-:W-:Y:S02]  /*07b0*/  IMAD.MOV.U32 R7, RZ, RZ, 0x1 ;  /* 0x00000001ff077424 */ /* 0x000fe400078e00ff */
[----:B--2---:R-:W-:-:S05]  /*07c0*/  VIADD R5, R0, 0x1 ;  /* 0x0000000100057836 */ /* 0x004fca0000000000 */
[----:B------:R0:W-:Y:S01]  /*07d0*/  STG.E desc[UR4][R2.64], R5 ;  /* 0x0000000502007986 */ /* 0x0001e2000c101904 */
[----:B------:R-:W-:Y:S05]  /*07e0*/  BRA `(.L_x_2) ;  /* 0x0000000000407947 */ /* 0x000fea0003800000 */
.L_x_1:
[----:B------:R-:W-:Y:S02]  /*07f0*/  VIADD R16, R16, 0xfffffffc ;  /* 0xfffffffc10107836 */ /* 0x000fe40000000000 */
[----:B------:R-:W-:-:S03]  /*0800*/  IMAD.MOV.U32 R7, RZ, RZ, RZ ;  /* 0x000000ffff077224 */ /* 0x000fc600078e00ff */
[----:B------:R-:W-:-:S04]  /*0810*/  ISETP.GE.U32.AND P0, PT, R16, -0x2, PT ;  /* 0xfffffffe1000780c */ /* 0x000fc80003f06070 */
[----:B------:R-:W-:-:S13]  /*0820*/  ISETP.EQ.OR P0, PT, R6, RZ, !P0 ;  /* 0x000000ff0600720c */ /* 0x000fda0004702670 */
[----:B------:R-:W-:Y:S05]  /*0830*/  @P0 BRA `(.L_x_2) ;  /* 0x00000000002c0947 */ /* 0x000fea0003800000 */
[----:B------:R-:W0:Y:S02]  /*0840*/  LDC.64 R2, c[0x0][0x390] ;  /* 0x0000e400ff027b82 */ /* 0x000e240000000a00 */
[----:B0-----:R-:W-:-:S06]  /*0850*/  IMAD.WIDE R4, R0, 0x4, R2 ;  /* 0x0000000400047825 */ /* 0x001fcc00078e0202 */
[----:B------:R-:W0:Y:S01]  /*0860*/  LDC.64 R2, c[0x0][0x388] ;  /* 0x0000e200ff027b82 */ /* 0x000e220000000a00 */
[----:B------:R-:W2:Y:S01]  /*0870*/  LDG.E R9, desc[UR4][R4.64] ;  /* 0x0000000404097981 */ /* 0x000ea2000c1e1900 */
[----:B0-----:R-:W-:-:S04]  /*0880*/  IMAD.WIDE R2, R0, 0x4, R2 ;  /* 0x0000000400027825 */ /* 0x001fc800078e0202 */
[----:B--2---:R-:W-:-:S05]  /*0890*/  VIADD R9, R9, 0x1 ;  /* 0x0000000109097836 */ /* 0x004fca0000000000 */
[----:B------:R1:W-:Y:S04]  /*08a0*/  STG.E desc[UR4][R4.64], R9 ;  /* 0x0000000904007986 */ /* 0x0003e8000c101904 */
[----:B------:R-:W2:Y:S01]  /*08b0*/  LDG.E R0, desc[UR4][R2.64] ;  /* 0x0000000402007981 */ /* 0x000ea2000c1e1900 */
[----:B------:R-:W-:Y:S02]  /*08c0*/  IMAD.MOV.U32 R7, RZ, RZ, R6 ;  /* 0x000000ffff077224 */ /* 0x000fe400078e0006 */
[----:B--2---:R-:W-:-:S05]  /*08d0*/  VIADD R11, R0, 0x1 ;  /* 0x00000001000b7836 */ /* 0x004fca0000000000 */
[----:B------:R1:W-:Y:S02]  /*08e0*/  STG.E desc[UR4][R2.64], R11 ;  /* 0x0000000b02007986 */ /* 0x0003e4000c101904 */
.L_x_2:
[----:B------:R-:W-:Y:S05]  /*08f0*/  BSYNC.RECONVERGENT B0 ;  /* 0x0000000000007941 */ /* 0x000fea0003800200 */
.L_x_0:
[----:B01----:R-:W0:Y:S02]  /*0900*/  LDC.64 R2, c[0x0][0x380] ;  /* 0x0000e000ff027b82 */ /* 0x003e240000000a00 */
[----:B0-----:R-:W-:-:S05]  /*0910*/  IMAD.WIDE R2, R13, 0x4, R2 ;  /* 0x000000040d027825 */ /* 0x001fca00078e0202 */
[----:B------:R-:W-:Y:S01]  /*0920*/  STG.E desc[UR4][R2.64], R7 ;  /* 0x0000000702007986 */ /* 0x000fe2000c101904 */
[----:B------:R-:W-:Y:S05]  /*0930*/  EXIT ;  /* 0x000000000000794d */ /* 0x000fea0003800000 */
.L_x_3:
[----:B------:R-:W-:-:S00]  /*0940*/  BRA `(.L_x_3) ;  /* 0xfffffffc00fc7947 */ /* 0x000fc0000383ffff */
[----:B------:R-:W-:-:S00]  /*0950*/  NOP ;  /* 0x0000000000007918 */ /* 0x000fc00000000000 */
        /* <DEDUP_REMOVED lines=10> */
.L_x_4:


//--------------------- .nv.shared.reserved.0     --------------------------
	.section	.nv.shared.reserved.0,"aw",@nobits
	.weak		__nv_reservedSMEM_offset_0_alias
	.size		__nv_reservedSMEM_offset_0_alias, 0, 64
	.other		__nv_reservedSMEM_offset_0_alias,@"STO_CUDA_RESERVED_SHARED STV_DEFAULT"
__nv_reservedSMEM_offset_0_alias:
	.zero		0
	.zero		64


//--------------------- .nv.constant0._Z15game_iterationsPiS_S_S_ii --------------------------
	.section	.nv.constant0._Z15game_iterationsPiS_S_S_ii,"a",@progbits
	.sectionflags	@""
	.align	4
.nv.constant0._Z15game_iterationsPiS_S_S_ii:
	.zero		936


//--------------------- SYMBOLS --------------------------

	.type		.nv.reservedSmem.offset0,@object
	.size		.nv.reservedSmem.offset0,0x4
